//
// Generated by NVIDIA NVVM Compiler
//
// Compiler Build ID: CL-36424714
// Cuda compilation tools, release 13.0, V13.0.88
// Based on NVVM 20.0.0
//

.version 9.0
.target sm_100
.address_size 64

	// .globl	_Z12sgemm_kernellllPfS_S_
// _ZZ12sgemm_kernellllPfS_S_E7sharedA has been demoted
// _ZZ12sgemm_kernellllPfS_S_E7sharedB has been demoted

.visible .entry _Z12sgemm_kernellllPfS_S_(
	.param .u64 _Z12sgemm_kernellllPfS_S__param_0,
	.param .u64 _Z12sgemm_kernellllPfS_S__param_1,
	.param .u64 _Z12sgemm_kernellllPfS_S__param_2,
	.param .u64 .ptr .align 1 _Z12sgemm_kernellllPfS_S__param_3,
	.param .u64 .ptr .align 1 _Z12sgemm_kernellllPfS_S__param_4,
	.param .u64 .ptr .align 1 _Z12sgemm_kernellllPfS_S__param_5
)
{
	.reg .pred 	%p<12>;
	.reg .b32 	%r<27>;
	.reg .b32 	%f<63>;
	.reg .b64 	%rd<39>;
	// demoted variable
	.shared .align 4 .b8 _ZZ12sgemm_kernellllPfS_S_E7sharedA[1024];
	// demoted variable
	.shared .align 4 .b8 _ZZ12sgemm_kernellllPfS_S_E7sharedB[1024];
	ld.param.u64 	%rd11, [_Z12sgemm_kernellllPfS_S__param_0];
	ld.param.u64 	%rd12, [_Z12sgemm_kernellllPfS_S__param_1];
	ld.param.u64 	%rd13, [_Z12sgemm_kernellllPfS_S__param_2];
	ld.param.u64 	%rd14, [_Z12sgemm_kernellllPfS_S__param_3];
	ld.param.u64 	%rd15, [_Z12sgemm_kernellllPfS_S__param_4];
	mov.u32 	%r15, %ctaid.x;
	mov.u32 	%r16, %ctaid.y;
	mov.u32 	%r24, %tid.x;
	mov.u32 	%r26, %tid.y;
	mov.u32 	%r17, %ntid.y;
	mad.lo.s32 	%r3, %r16, %r17, %r26;
	mov.u32 	%r18, %ntid.x;
	mad.lo.s32 	%r4, %r15, %r18, %r24;
	setp.lt.s64 	%p1, %rd13, 1;
	mov.f32 	%f62, 0f00000000;
	@%p1 bra 	$L__BB0_7;
	cvt.u64.u32 	%rd1, %r3;
	shl.b32 	%r20, %r26, 6;
	mov.u32 	%r21, _ZZ12sgemm_kernellllPfS_S_E7sharedA;
	add.s32 	%r5, %r21, %r20;
	shl.b32 	%r22, %r24, 2;
	add.s32 	%r6, %r5, %r22;
	cvt.u64.u32 	%rd18, %r24;
	mad.lo.s64 	%rd2, %rd13, %rd1, %rd18;
	mov.u32 	%r23, _ZZ12sgemm_kernellllPfS_S_E7sharedB;
	add.s32 	%r8, %r23, %r22;
	add.s32 	%r7, %r8, %r20;
	add.s64 	%rd19, %rd13, 15;
	shr.s64 	%rd20, %rd19, 63;
	shr.u64 	%rd21, %rd20, 60;
	add.s64 	%rd22, %rd19, %rd21;
	shr.s64 	%rd3, %rd22, 4;
	cvta.to.global.u64 	%rd4, %rd14;
	cvta.to.global.u64 	%rd5, %rd15;
	mov.f32 	%f62, 0f00000000;
	mov.b64 	%rd38, 0;
	mov.b32 	%r25, 0;
$L__BB0_2:
	setp.le.s64 	%p2, %rd11, %rd1;
	cvt.u64.u32 	%rd23, %r24;
	setp.le.s64 	%p3, %rd13, %rd23;
	mov.f32 	%f60, 0f00000000;
	or.pred  	%p4, %p2, %p3;
	@%p4 bra 	$L__BB0_4;
	cvt.u64.u32 	%rd24, %r25;
	add.s64 	%rd25, %rd2, %rd24;
	shl.b64 	%rd26, %rd25, 2;
	add.s64 	%rd27, %rd4, %rd26;
	ld.global.f32 	%f60, [%rd27];
$L__BB0_4:
	cvt.s64.s32 	%rd28, %r4;
	setp.le.s64 	%p5, %rd12, %rd28;
	st.shared.f32 	[%r6], %f60;
	cvt.u64.u32 	%rd7, %r26;
	setp.le.s64 	%p6, %rd13, %rd7;
	mov.f32 	%f61, 0f00000000;
	or.pred  	%p7, %p5, %p6;
	@%p7 bra 	$L__BB0_6;
	cvt.s64.s32 	%rd29, %r4;
	mad.lo.s64 	%rd30, %rd12, %rd7, %rd29;
	shl.b64 	%rd31, %rd30, 2;
	add.s64 	%rd32, %rd5, %rd31;
	ld.global.f32 	%f61, [%rd32];
$L__BB0_6:
	st.shared.f32 	[%r7], %f61;
	bar.sync 	0;
	ld.shared.f32 	%f12, [%r5];
	ld.shared.f32 	%f13, [%r8];
	fma.rn.f32 	%f14, %f12, %f13, %f62;
	ld.shared.f32 	%f15, [%r5+4];
	ld.shared.f32 	%f16, [%r8+64];
	fma.rn.f32 	%f17, %f15, %f16, %f14;
	ld.shared.f32 	%f18, [%r5+8];
	ld.shared.f32 	%f19, [%r8+128];
	fma.rn.f32 	%f20, %f18, %f19, %f17;
	ld.shared.f32 	%f21, [%r5+12];
	ld.shared.f32 	%f22, [%r8+192];
	fma.rn.f32 	%f23, %f21, %f22, %f20;
	ld.shared.f32 	%f24, [%r5+16];
	ld.shared.f32 	%f25, [%r8+256];
	fma.rn.f32 	%f26, %f24, %f25, %f23;
	ld.shared.f32 	%f27, [%r5+20];
	ld.shared.f32 	%f28, [%r8+320];
	fma.rn.f32 	%f29, %f27, %f28, %f26;
	ld.shared.f32 	%f30, [%r5+24];
	ld.shared.f32 	%f31, [%r8+384];
	fma.rn.f32 	%f32, %f30, %f31, %f29;
	ld.shared.f32 	%f33, [%r5+28];
	ld.shared.f32 	%f34, [%r8+448];
	fma.rn.f32 	%f35, %f33, %f34, %f32;
	ld.shared.f32 	%f36, [%r5+32];
	ld.shared.f32 	%f37, [%r8+512];
	fma.rn.f32 	%f38, %f36, %f37, %f35;
	ld.shared.f32 	%f39, [%r5+36];
	ld.shared.f32 	%f40, [%r8+576];
	fma.rn.f32 	%f41, %f39, %f40, %f38;
	ld.shared.f32 	%f42, [%r5+40];
	ld.shared.f32 	%f43, [%r8+640];
	fma.rn.f32 	%f44, %f42, %f43, %f41;
	ld.shared.f32 	%f45, [%r5+44];
	ld.shared.f32 	%f46, [%r8+704];
	fma.rn.f32 	%f47, %f45, %f46, %f44;
	ld.shared.f32 	%f48, [%r5+48];
	ld.shared.f32 	%f49, [%r8+768];
	fma.rn.f32 	%f50, %f48, %f49, %f47;
	ld.shared.f32 	%f51, [%r5+52];
	ld.shared.f32 	%f52, [%r8+832];
	fma.rn.f32 	%f53, %f51, %f52, %f50;
	ld.shared.f32 	%f54, [%r5+56];
	ld.shared.f32 	%f55, [%r8+896];
	fma.rn.f32 	%f56, %f54, %f55, %f53;
	ld.shared.f32 	%f57, [%r5+60];
	ld.shared.f32 	%f58, [%r8+960];
	fma.rn.f32 	%f62, %f57, %f58, %f56;
	bar.sync 	0;
	add.s64 	%rd38, %rd38, 1;
	add.s32 	%r26, %r26, 16;
	add.s32 	%r25, %r25, 16;
	add.s32 	%r24, %r24, 16;
	setp.gt.s64 	%p8, %rd3, %rd38;
	@%p8 bra 	$L__BB0_2;
$L__BB0_7:
	cvt.u64.u32 	%rd9, %r3;
	setp.le.s64 	%p9, %rd11, %rd9;
	cvt.s64.s32 	%rd10, %r4;
	setp.le.s64 	%p10, %rd12, %rd10;
	or.pred  	%p11, %p9, %p10;
	@%p11 bra 	$L__BB0_9;
	ld.param.u64 	%rd37, [_Z12sgemm_kernellllPfS_S__param_5];
	mad.lo.s64 	%rd33, %rd12, %rd9, %rd10;
	cvta.to.global.u64 	%rd34, %rd37;
	shl.b64 	%rd35, %rd33, 2;
	add.s64 	%rd36, %rd34, %rd35;
	st.global.f32 	[%rd36], %f62;
$L__BB0_9:
	ret;

}


// ===== COMPILED SASS (sm_100) =====

	.target	sm_100

	.elftype	@"ET_EXEC"


//--------------------- .note.nv.tkinfo           --------------------------
	.section	.note.nv.tkinfo,"",@"SHT_NOTE"
	.sectionflags	@"SHF_NOTE_NV_TKINFO"
	.tkinfo
        /*0018*/ 	.word	0x00000002
        /*0030*/ 	.string	""
        /*0030*/ 	.string	"ptxas"
        /*0030*/ 	.string	"Cuda compilation tools, release 13.0, V13.0.88"
        /*0030*/ 	.string	"Build cuda_13.0.r13.0/compiler.36424714_0"
        /*0030*/ 	.string	"-arch sm_100 -m 64 "



//--------------------- .note.nv.cuinfo           --------------------------
	.section	.note.nv.cuinfo,"",@"SHT_NOTE"
	.sectionflags	@"SHF_NOTE_NV_CUINFO"
        /*0018*/ 	.short	0x0002
        /*001a*/ 	.short	0x0064
        /*001c*/ 	.short	0x0082
	.zero		2


//--------------------- .nv.info                  --------------------------
	.section	.nv.info,"",@"SHT_CUDA_INFO"
	.align	4


	//----- nvinfo : EIATTR_REGCOUNT
	.align		4
        /*0000*/ 	.byte	0x04, 0x2f
        /*0002*/ 	.short	(.L_1 - .L_0)
	.align		4
.L_0:
        /*0004*/ 	.word	index@(_Z12sgemm_kernellllPfS_S_)
        /*0008*/ 	.word	0x00000020


	//----- nvinfo : EIATTR_FRAME_SIZE
	.align		4
.L_1:
        /*000c*/ 	.byte	0x04, 0x11
        /*000e*/ 	.short	(.L_3 - .L_2)
	.align		4
.L_2:
        /*0010*/ 	.word	index@(_Z12sgemm_kernellllPfS_S_)
        /*0014*/ 	.word	0x00000000


	//----- nvinfo : EIATTR_MIN_STACK_SIZE
	.align		4
.L_3:
        /*0018*/ 	.byte	0x04, 0x12
        /*001a*/ 	.short	(.L_5 - .L_4)
	.align		4
.L_4:
        /*001c*/ 	.word	index@(_Z12sgemm_kernellllPfS_S_)
        /*0020*/ 	.word	0x00000000
.L_5:


//--------------------- .nv.compat                --------------------------
	.section	.nv.compat,"",@"SHT_CUDA_COMPAT_INFO"
	.align	4
        /*0000*/ 	.byte	0x02, 0x09, 0x00, 0x00, 0x02, 0x02, 0x01, 0x00, 0x02, 0x05, 0x05, 0x00, 0x03, 0x07, 0x01, 0x01
        /*0010*/ 	.byte	0x02, 0x03, 0x00, 0x00, 0x02, 0x06, 0x01, 0x00, 0x04, 0x0b, 0x08, 0x00, 0x09, 0x00, 0x00, 0x00
        /*0020*/ 	.byte	0x00, 0x00, 0x00, 0x00


//--------------------- .nv.info._Z12sgemm_kernellllPfS_S_ --------------------------
	.section	.nv.info._Z12sgemm_kernellllPfS_S_,"",@"SHT_CUDA_INFO"
	.sectionflags	@""
	.align	4


	//----- nvinfo : EIATTR_CUDA_API_VERSION
	.align		4
        /*0000*/ 	.byte	0x04, 0x37
        /*0002*/ 	.short	(.L_7 - .L_6)
.L_6:
        /*0004*/ 	.word	0x00000082


	//----- nvinfo : EIATTR_KPARAM_INFO
	.align		4
.L_7:
        /*0008*/ 	.byte	0x04, 0x17
        /*000a*/ 	.short	(.L_9 - .L_8)
.L_8:
        /*000c*/ 	.word	0x00000000
        /*0010*/ 	.short	0x0005
        /*0012*/ 	.short	0x0028
        /*0014*/ 	.byte	0x00, 0xf5, 0x21, 0x00


	//----- nvinfo : EIATTR_KPARAM_INFO
	.align		4
.L_9:
        /*0018*/ 	.byte	0x04, 0x17
        /*001a*/ 	.short	(.L_11 - .L_10)
.L_10:
        /*001c*/ 	.word	0x00000000
        /*0020*/ 	.short	0x0004
        /*0022*/ 	.short	0x0020
        /*0024*/ 	.byte	0x00, 0xf5, 0x21, 0x00


	//----- nvinfo : EIATTR_KPARAM_INFO
	.align		4
.L_11:
        /*0028*/ 	.byte	0x04, 0x17
        /*002a*/ 	.short	(.L_13 - .L_12)
.L_12:
        /*002c*/ 	.word	0x00000000
        /*0030*/ 	.short	0x0003
        /*0032*/ 	.short	0x0018
        /*0034*/ 	.byte	0x00, 0xf5, 0x21, 0x00


	//----- nvinfo : EIATTR_KPARAM_INFO
	.align		4
.L_13:
        /*0038*/ 	.byte	0x04, 0x17
        /*003a*/ 	.short	(.L_15 - .L_14)
.L_14:
        /*003c*/ 	.word	0x00000000
        /*0040*/ 	.short	0x0002
        /*0042*/ 	.short	0x0010
        /*0044*/ 	.byte	0x00, 0xf0, 0x21, 0x00


	//----- nvinfo : EIATTR_KPARAM_INFO
	.align		4
.L_15:
        /*0048*/ 	.byte	0x04, 0x17
        /*004a*/ 	.short	(.L_17 - .L_16)
.L_16:
        /*004c*/ 	.word	0x00000000
        /*0050*/ 	.short	0x0001
        /*0052*/ 	.short	0x0008
        /*0054*/ 	.byte	0x00, 0xf0, 0x21, 0x00


	//----- nvinfo : EIATTR_KPARAM_INFO
	.align		4
.L_17:
        /*0058*/ 	.byte	0x04, 0x17
        /*005a*/ 	.short	(.L_19 - .L_18)
.L_18:
        /*005c*/ 	.word	0x00000000
        /*0060*/ 	.short	0x0000
        /*0062*/ 	.short	0x0000
        /*0064*/ 	.byte	0x00, 0xf0, 0x21, 0x00


	//----- nvinfo : EIATTR_SPARSE_MMA_MASK
	.align		4
.L_19:
        /*0068*/ 	.byte	0x03, 0x50
        /*006a*/ 	.short	0x0000


	//----- nvinfo : EIATTR_MAXREG_COUNT
	.align		4
        /*006c*/ 	.byte	0x03, 0x1b
        /*006e*/ 	.short	0x00ff


	//----- nvinfo : EIATTR_NUM_BARRIERS
	.align		4
        /*0070*/ 	.byte	0x02, 0x4c
        /*0072*/ 	.byte	0x01
	.zero		1


	//----- nvinfo : EIATTR_MERCURY_ISA_VERSION
	.align		4
        /*0074*/ 	.byte	0x03, 0x5f
        /*0076*/ 	.short	0x0101


	//----- nvinfo : EIATTR_VRC_CTA_INIT_COUNT
	.align		4
        /*0078*/ 	.byte	0x02, 0x4a
	.zero		1
	.zero		1


	//----- nvinfo : EIATTR_EXIT_INSTR_OFFSETS
	.align		4
        /*007c*/ 	.byte	0x04, 0x1c
        /*007e*/ 	.short	(.L_21 - .L_20)


	//   ....[0]....
.L_20:
        /*0080*/ 	.word	0x00000770


	//   ....[1]....
        /*0084*/ 	.word	0x000007f0


	//----- nvinfo : EIATTR_CBANK_PARAM_SIZE
	.align		4
.L_21:
        /*0088*/ 	.byte	0x03, 0x19
        /*008a*/ 	.short	0x0030


	//----- nvinfo : EIATTR_PARAM_CBANK
	.align		4
        /*008c*/ 	.byte	0x04, 0x0a
        /*008e*/ 	.short	(.L_23 - .L_22)
	.align		4
.L_22:
        /*0090*/ 	.word	index@(.nv.constant0._Z12sgemm_kernellllPfS_S_)
        /*0094*/ 	.short	0x0380
        /*0096*/ 	.short	0x0030


	//----- nvinfo : EIATTR_SW_WAR
	.align		4
.L_23:
        /*0098*/ 	.byte	0x04, 0x36
        /*009a*/ 	.short	(.L_25 - .L_24)
.L_24:
        /*009c*/ 	.word	0x00000008
.L_25:


//--------------------- .nv.callgraph             --------------------------
	.section	.nv.callgraph,"",@"SHT_CUDA_CALLGRAPH"
	.align	4
	.sectionentsize	8
	.align		4
        /*0000*/ 	.word	0x00000000
	.align		4
        /*0004*/ 	.word	0xffffffff
	.align		4
        /*0008*/ 	.word	0x00000000
	.align		4
        /*000c*/ 	.word	0xfffffffe
	.align		4
        /*0010*/ 	.word	0x00000000
	.align		4
        /*0014*/ 	.word	0xfffffffd
	.align		4
        /*0018*/ 	.word	0x00000000
	.align		4
        /*001c*/ 	.word	0xfffffffc


//--------------------- .text._Z12sgemm_kernellllPfS_S_ --------------------------
	.section	.text._Z12sgemm_kernellllPfS_S_,"ax",@progbits
	.align	128
        .global         _Z12sgemm_kernellllPfS_S_
        .type           _Z12sgemm_kernellllPfS_S_,@function
        .size           _Z12sgemm_kernellllPfS_S_,(.L_x_3 - _Z12sgemm_kernellllPfS_S_)
        .other          _Z12sgemm_kernellllPfS_S_,@"STO_CUDA_ENTRY STV_DEFAULT"
_Z12sgemm_kernellllPfS_S_:
.text._Z12sgemm_kernellllPfS_S_:
[----:B------:R-:W-:Y:S01]  /*0000*/  LDC R1, c[0x0][0x37c] ;  /* 0x0000df00ff017b82 */ /* 0x000fe20000000800 */
[----:B------:R-:W0:Y:S01]  /*0010*/  LDCU.64 UR12, c[0x0][0x390] ;  /* 0x00007200ff0c77ac */ /* 0x000e220008000a00 */
[----:B------:R-:W1:Y:S06]  /*0020*/  S2R R17, SR_TID.Y ;  /* 0x0000000000117919 */ /* 0x000e6c0000002200 */
[----:B------:R-:W1:Y:S01]  /*0030*/  LDC R2, c[0x0][0x364] ;  /* 0x0000d900ff027b82 */ /* 0x000e620000000800 */
[----:B------:R-:W-:Y:S01]  /*0040*/  HFMA2 R21, -RZ, RZ, 0, 0 ;  /* 0x00000000ff157431 */ /* 0x000fe200000001ff */
[----:B------:R-:W2:Y:S01]  /*0050*/  LDCU.64 UR10, c[0x0][0x358] ;  /* 0x00006b00ff0a77ac */ /* 0x000ea20008000a00 */
[----:B------:R-:W3:Y:S05]  /*0060*/  S2R R0, SR_TID.X ;  /* 0x0000000000007919 */ /* 0x000eea0000002100 */
[----:B------:R-:W-:Y:S08]  /*0070*/  S2UR UR4, SR_CTAID.X ;  /* 0x00000000000479c3 */ /* 0x000ff00000002500 */
[----:B------:R-:W1:Y:S01]  /*0080*/  S2UR UR5, SR_CTAID.Y ;  /* 0x00000000000579c3 */ /* 0x000e620000002600 */
[----:B0-----:R-:W-:-:S04]  /*0090*/  UISETP.GE.U32.AND UP0, UPT, UR12, 0x1, UPT ;  /* 0x000000010c00788c */ /* 0x001fc8000bf06070 */
[----:B------:R-:W-:-:S03]  /*00a0*/  UISETP.GE.AND.EX UP0, UPT, UR13, URZ, UPT, UP0 ;  /* 0x000000ff0d00728c */ /* 0x000fc6000bf06300 */
[----:B------:R-:W3:Y:S01]  /*00b0*/  LDC R13, c[0x0][0x360] ;  /* 0x0000d800ff0d7b82 */ /* 0x000ee20000000800 */
[----:B-1----:R-:W-:Y:S02]  /*00c0*/  IMAD R15, R2, UR5, R17 ;  /* 0x00000005020f7c24 */ /* 0x002fe4000f8e0211 */
[----:B---3--:R-:W-:-:S03]  /*00d0*/  IMAD R12, R13, UR4, R0 ;  /* 0x000000040d0c7c24 */ /* 0x008fc6000f8e0200 */
[----:B--2---:R-:W-:Y:S05]  /*00e0*/  BRA.U !UP0, `(.L_x_0) ;  /* 0x0000000508887547 */ /* 0x004fea000b800000 */
[----:B------:R-:W0:Y:S01]  /*00f0*/  S2UR UR5, SR_CgaCtaId ;  /* 0x00000000000579c3 */ /* 0x000e220000008800 */
[----:B------:R-:W-:Y:S01]  /*0100*/  UMOV UR4, 0x400 ;  /* 0x0000040000047882 */ /* 0x000fe20000000000 */
[----:B------:R-:W-:Y:S01]  /*0110*/  UIADD3 UR6, UP0, UPT, UR12, 0xf, URZ ;  /* 0x0000000f0c067890 */ /* 0x000fe2000ff1e0ff */
[----:B------:R-:W-:Y:S01]  /*0120*/  MOV R3, RZ ;  /* 0x000000ff00037202 */ /* 0x000fe20000000f00 */
[----:B------:R-:W-:Y:S01]  /*0130*/  IMAD.MOV.U32 R2, RZ, RZ, R0 ;  /* 0x000000ffff027224 */ /* 0x000fe200078e0000 */
[----:B------:R-:W1:Y:S01]  /*0140*/  LDCU.64 UR18, c[0x0][0x390] ;  /* 0x00007200ff1277ac */ /* 0x000e620008000a00 */
[----:B------:R-:W-:Y:S02]  /*0150*/  IMAD.MOV.U32 R21, RZ, RZ, RZ ;  /* 0x000000ffff157224 */ /* 0x000fe400078e00ff */
[C---:B------:R-:W-:Y:S01]  /*0160*/  IMAD.WIDE.U32 R2, R15.reuse, UR12, R2 ;  /* 0x0000000c0f027c25 */ /* 0x040fe2000f8e0002 */
[----:B------:R-:W-:Y:S01]  /*0170*/  UIADD3.X UR8, UPT, UPT, URZ, UR13, URZ, UP0, !UPT ;  /* 0x0000000dff087290 */ /* 0x000fe200087fe4ff */
[----:B------:R-:W2:Y:S02]  /*0180*/  LDCU.64 UR14, c[0x0][0x380] ;  /* 0x00007000ff0e77ac */ /* 0x000ea40008000a00 */
[----:B------:R-:W-:Y:S01]  /*0190*/  IMAD R16, R15, UR13, R3 ;  /* 0x0000000d0f107c24 */ /* 0x000fe2000f8e0203 */
[----:B------:R-:W-:Y:S01]  /*01a0*/  USHF.R.S32.HI UR7, URZ, 0x1f, UR8 ;  /* 0x0000001fff077899 */ /* 0x000fe20008011408 */
[----:B------:R-:W3:Y:S03]  /*01b0*/  LDCU.64 UR16, c[0x0][0x388] ;  /* 0x00007100ff1077ac */ /* 0x000ee60008000a00 */
[----:B------:R-:W-:-:S02]  /*01c0*/  ULEA.HI UR7, UP0, UR7, UR6, URZ, 0x4 ;  /* 0x0000000607077291 */ /* 0x000fc4000f8120ff */
[----:B0-----:R-:W-:Y:S02]  /*01d0*/  ULEA UR9, UR5, UR4, 0x18 ;  /* 0x0000000405097291 */ /* 0x001fe4000f8ec0ff */
[----:B------:R-:W-:Y:S02]  /*01e0*/  UIADD3 UR4, UPT, UPT, UR4, 0x400, URZ ;  /* 0x0000040004047890 */ /* 0x000fe4000fffe0ff */
[----:B------:R-:W-:Y:S02]  /*01f0*/  UIADD3.X UR8, UPT, UPT, URZ, UR8, URZ, UP0, !UPT ;  /* 0x00000008ff087290 */ /* 0x000fe400087fe4ff */
[----:B------:R-:W-:Y:S01]  /*0200*/  ULEA UR4, UR5, UR4, 0x18 ;  /* 0x0000000405047291 */ /* 0x000fe2000f8ec0ff */
[----:B------:R-:W-:Y:S01]  /*0210*/  LEA R19, R17, UR9, 0x6 ;  /* 0x0000000911137c11 */ /* 0x000fe2000f8e30ff */
[----:B------:R-:W-:Y:S02]  /*0220*/  USHF.R.S64 UR7, UR7, 0x4, UR8 ;  /* 0x0000000407077899 */ /* 0x000fe40008001008 */
[----:B------:R-:W-:Y:S01]  /*0230*/  USHF.R.S32.HI UR8, URZ, 0x4, UR8 ;  /* 0x00000004ff087899 */ /* 0x000fe20008011408 */
[C---:B------:R-:W-:Y:S01]  /*0240*/  LEA R20, R0.reuse, R19, 0x2 ;  /* 0x0000001300147211 */ /* 0x040fe200078e10ff */
[----:B------:R-:W-:Y:S01]  /*0250*/  UMOV UR5, URZ ;  /* 0x000000ff00057c82 */ /* 0x000fe20008000000 */
[----:B------:R-:W-:Y:S01]  /*0260*/  LEA R18, R0, UR4, 0x2 ;  /* 0x0000000400127c11 */ /* 0x000fe2000f8e10ff */
[----:B------:R-:W-:Y:S01]  /*0270*/  UMOV UR6, URZ ;  /* 0x000000ff00067c82 */ /* 0x000fe20008000000 */
[----:B------:R-:W-:-:S03]  /*0280*/  UMOV UR4, URZ ;  /* 0x000000ff00047c82 */ /* 0x000fc60008000000 */
[----:B-123--:R-:W-:-:S07]  /*0290*/  IMAD R14, R17, 0x40, R18 ;  /* 0x00000040110e7824 */ /* 0x00efce00078e0212 */
.L_x_1:
[----:B------:R-:W-:Y:S01]  /*02a0*/  ISETP.GE.U32.AND P2, PT, R0, UR18, PT ;  /* 0x0000001200007c0c */ /* 0x000fe2000bf46070 */
[----:B------:R-:W-:Y:S01]  /*02b0*/  IMAD.MOV.U32 R29, RZ, RZ, RZ ;  /* 0x000000ffff1d7224 */ /* 0x000fe200078e00ff */
[----:B------:R-:W-:Y:S02]  /*02c0*/  ISETP.GE.U32.AND P3, PT, R17, UR18, PT ;  /* 0x0000001211007c0c */ /* 0x000fe4000bf66070 */
[----:B------:R-:W-:Y:S02]  /*02d0*/  ISETP.GE.U32.AND P0, PT, R15, UR14, PT ;  /* 0x0000000e0f007c0c */ /* 0x000fe4000bf06070 */
[----:B------:R-:W-:Y:S02]  /*02e0*/  ISETP.GE.AND.EX P2, PT, RZ, UR19, PT, P2 ;  /* 0x00000013ff007c0c */ /* 0x000fe4000bf46320 */
[----:B------:R-:W-:Y:S02]  /*02f0*/  ISETP.GE.U32.AND P1, PT, R12, UR16, PT ;  /* 0x000000100c007c0c */ /* 0x000fe4000bf26070 */
[----:B------:R-:W-:-:S02]  /*0300*/  SHF.R.S32.HI R13, RZ, 0x1f, R12 ;  /* 0x0000001fff0d7819 */ /* 0x000fc4000001140c */
[----:B------:R-:W-:Y:S02]  /*0310*/  ISETP.GE.AND.EX P3, PT, RZ, UR19, PT, P3 ;  /* 0x00000013ff007c0c */ /* 0x000fe4000bf66330 */
[----:B------:R-:W-:Y:S02]  /*0320*/  ISETP.GE.OR.EX P0, PT, RZ, UR15, P2, P0 ;  /* 0x0000000fff007c0c */ /* 0x000fe40009706700 */
[----:B------:R-:W-:Y:S02]  /*0330*/  ISETP.GE.OR.EX P1, PT, R13, UR17, P3, P1 ;  /* 0x000000110d007c0c */ /* 0x000fe40009f26710 */
[----:B------:R-:W-:-:S09]  /*0340*/  MOV R26, RZ ;  /* 0x000000ff001a7202 */ /* 0x000fd20000000f00 */
[----:B------:R-:W0:Y:S01]  /*0350*/  @!P0 LDC.64 R4, c[0x0][0x398] ;  /* 0x0000e600ff048b82 */ /* 0x000e220000000a00 */
[----:B------:R-:W-:Y:S01]  /*0360*/  @!P0 IADD3 R10, P2, PT, R2, UR4, RZ ;  /* 0x00000004020a8c10 */ /* 0x000fe2000ff5e0ff */
[----:B------:R-:W-:-:S03]  /*0370*/  @!P1 IMAD.WIDE.U32 R8, R17, UR16, R12 ;  /* 0x0000001011089c25 */ /* 0x000fc6000f8e000c */
[----:B------:R-:W-:Y:S01]  /*0380*/  @!P0 IADD3.X R11, PT, PT, RZ, R16, RZ, P2, !PT ;  /* 0x00000010ff0b8210 */ /* 0x000fe200017fe4ff */
[----:B------:R-:W-:Y:S02]  /*0390*/  @!P1 IMAD R9, R17, UR17, R9 ;  /* 0x0000001111099c24 */ /* 0x000fe4000f8e0209 */
[----:B------:R-:W1:Y:S01]  /*03a0*/  @!P1 LDC.64 R6, c[0x0][0x3a0] ;  /* 0x0000e800ff069b82 */ /* 0x000e620000000a00 */
[----:B0-----:R-:W-:-:S04]  /*03b0*/  @!P0 LEA R4, P2, R10, R4, 0x2 ;  /* 0x000000040a048211 */ /* 0x001fc800078410ff */
[----:B------:R-:W-:Y:S02]  /*03c0*/  @!P0 LEA.HI.X R5, R10, R5, R11, 0x2, P2 ;  /* 0x000000050a058211 */ /* 0x000fe400010f140b */
[----:B-1----:R-:W-:-:S03]  /*03d0*/  @!P1 LEA R22, P3, R8, R6, 0x2 ;  /* 0x0000000608169211 */ /* 0x002fc600078610ff */
[----:B------:R-:W2:Y:S01]  /*03e0*/  @!P0 LDG.E R29, desc[UR10][R4.64] ;  /* 0x0000000a041d8981 */ /* 0x000ea2000c1e1900 */
[----:B------:R-:W-:-:S05]  /*03f0*/  @!P1 LEA.HI.X R23, R8, R7, R9, 0x2, P3 ;  /* 0x0000000708179211 */ /* 0x000fca00018f1409 */
[----:B------:R-:W3:Y:S01]  /*0400*/  @!P1 LDG.E R26, desc[UR10][R22.64] ;  /* 0x0000000a161a9981 */ /* 0x000ee2000c1e1900 */
[----:B------:R-:W-:-:S04]  /*0410*/  UIADD3 UR5, UP0, UPT, UR5, 0x1, URZ ;  /* 0x0000000105057890 */ /* 0x000fc8000ff1e0ff */
[----:B------:R-:W-:Y:S02]  /*0420*/  UIADD3.X UR6, UPT, UPT, URZ, UR6, URZ, UP0, !UPT ;  /* 0x00000006ff067290 */ /* 0x000fe400087fe4ff */
[----:B------:R-:W-:-:S04]  /*0430*/  UISETP.GT.U32.AND UP0, UPT, UR7, UR5, UPT ;  /* 0x000000050700728c */ /* 0x000fc8000bf04070 */
[----:B------:R-:W-:Y:S01]  /*0440*/  UISETP.GT.AND.EX UP0, UPT, UR8, UR6, UPT, UP0 ;  /* 0x000000060800728c */ /* 0x000fe2000bf04300 */
[----:B------:R-:W-:Y:S01]  /*0450*/  VIADD R0, R0, 0x10 ;  /* 0x0000001000007836 */ /* 0x000fe20000000000 */
[----:B------:R-:W-:Y:S01]  /*0460*/  IADD3 R17, PT, PT, R17, 0x10, RZ ;  /* 0x0000001011117810 */ /* 0x000fe20007ffe0ff */
[----:B------:R-:W-:Y:S01]  /*0470*/  UIADD3 UR4, UPT, UPT, UR4, 0x10, URZ ;  /* 0x0000001004047890 */ /* 0x000fe2000fffe0ff */
[----:B--2---:R-:W-:Y:S04]  /*0480*/  STS [R20], R29 ;  /* 0x0000001d14007388 */ /* 0x004fe80000000800 */
[----:B---3--:R-:W-:Y:S01]  /*0490*/  STS [R14], R26 ;  /* 0x0000001a0e007388 */ /* 0x008fe20000000800 */
[----:B------:R-:W-:Y:S06]  /*04a0*/  BAR.SYNC.DEFER_BLOCKING 0x0 ;  /* 0x0000000000007b1d */ /* 0x000fec0000010000 */
[----:B------:R-:W-:Y:S04]  /*04b0*/  LDS R28, [R18] ;  /* 0x00000000121c7984 */ /* 0x000fe80000000800 */
[----:B------:R-:W0:Y:S04]  /*04c0*/  LDS.128 R8, [R19] ;  /* 0x0000000013087984 */ /* 0x000e280000000c00 */
[----:B------:R-:W1:Y:S04]  /*04d0*/  LDS R29, [R18+0x40] ;  /* 0x00004000121d7984 */ /* 0x000e680000000800 */
[----:B------:R-:W2:Y:S04]  /*04e0*/  LDS R27, [R18+0x80] ;  /* 0x00008000121b7984 */ /* 0x000ea80000000800 */
[----:B------:R-:W3:Y:S04]  /*04f0*/  LDS R24, [R18+0xc0] ;  /* 0x0000c00012187984 */ /* 0x000ee80000000800 */
[----:B------:R-:W-:Y:S04]  /*0500*/  LDS R25, [R18+0x100] ;  /* 0x0001000012197984 */ /* 0x000fe80000000800 */
[----:B------:R-:W4:Y:S04]  /*0510*/  LDS.128 R4, [R19+0x10] ;  /* 0x0000100013047984 */ /* 0x000f280000000c00 */
[----:B------:R-:W5:Y:S04]  /*0520*/  LDS R22, [R18+0x140] ;  /* 0x0001400012167984 */ /* 0x000f680000000800 */
[----:B------:R-:W5:Y:S04]  /*0530*/  LDS R23, [R18+0x180] ;  /* 0x0001800012177984 */ /* 0x000f680000000800 */
[----:B------:R-:W5:Y:S01]  /*0540*/  LDS R26, [R18+0x1c0] ;  /* 0x0001c000121a7984 */ /* 0x000f620000000800 */
[----:B0-----:R-:W-:-:S03]  /*0550*/  FFMA R8, R8, R28, R21 ;  /* 0x0000001c08087223 */ /* 0x001fc60000000015 */
[----:B------:R-:W-:Y:S01]  /*0560*/  LDS R21, [R18+0x200] ;  /* 0x0002000012157984 */ /* 0x000fe20000000800 */
[----:B-1----:R-:W-:-:S04]  /*0570*/  FFMA R8, R29, R9, R8 ;  /* 0x000000091d087223 */ /* 0x002fc80000000008 */
[----:B--2---:R-:W-:-:S04]  /*0580*/  FFMA R27, R27, R10, R8 ;  /* 0x0000000a1b1b7223 */ /* 0x004fc80000000008 */
[----:B---3--:R-:W-:Y:S02]  /*0590*/  FFMA R27, R24, R11, R27 ;  /* 0x0000000b181b7223 */ /* 0x008fe4000000001b */
[----:B------:R-:W0:Y:S04]  /*05a0*/  LDS.128 R8, [R19+0x20] ;  /* 0x0000200013087984 */ /* 0x000e280000000c00 */
[----:B------:R-:W1:Y:S01]  /*05b0*/  LDS R24, [R18+0x240] ;  /* 0x0002400012187984 */ /* 0x000e620000000800 */
[----:B----4-:R-:W-:-:S04]  /*05c0*/  FFMA R25, R4, R25, R27 ;  /* 0x0000001904197223 */ /* 0x010fc8000000001b */
[----:B-----5:R-:W-:Y:S02]  /*05d0*/  FFMA R22, R22, R5, R25 ;  /* 0x0000000516167223 */ /* 0x020fe40000000019 */
[----:B------:R-:W2:Y:S02]  /*05e0*/  LDS R25, [R18+0x280] ;  /* 0x0002800012197984 */ /* 0x000ea40000000800 */
[----:B------:R-:W-:Y:S02]  /*05f0*/  FFMA R23, R23, R6, R22 ;  /* 0x0000000617177223 */ /* 0x000fe40000000016 */
[----:B------:R-:W3:Y:S02]  /*0600*/  LDS R22, [R18+0x2c0] ;  /* 0x0002c00012167984 */ /* 0x000ee40000000800 */
[----:B------:R-:W-:Y:S02]  /*0610*/  FFMA R27, R26, R7, R23 ;  /* 0x000000071a1b7223 */ /* 0x000fe40000000017 */
[----:B------:R-:W-:Y:S04]  /*0620*/  LDS R23, [R18+0x300] ;  /* 0x0003000012177984 */ /* 0x000fe80000000800 */
[----:B------:R-:W4:Y:S04]  /*0630*/  LDS.128 R4, [R19+0x30] ;  /* 0x0000300013047984 */ /* 0x000f280000000c00 */
[----:B------:R-:W5:Y:S01]  /*0640*/  LDS R26, [R18+0x340] ;  /* 0x00034000121a7984 */ /* 0x000f620000000800 */
[----:B0-----:R-:W-:-:S03]  /*0650*/  FFMA R27, R8, R21, R27 ;  /* 0x00000015081b7223 */ /* 0x001fc6000000001b */
[----:B------:R-:W0:Y:S04]  /*0660*/  LDS R21, [R18+0x380] ;  /* 0x0003800012157984 */ /* 0x000e280000000800 */
[----:B------:R-:W0:Y:S01]  /*0670*/  LDS R8, [R18+0x3c0] ;  /* 0x0003c00012087984 */ /* 0x000e220000000800 */
[----:B-1----:R-:W-:-:S04]  /*0680*/  FFMA R24, R24, R9, R27 ;  /* 0x0000000918187223 */ /* 0x002fc8000000001b */
[----:B--2---:R-:W-:-:S04]  /*0690*/  FFMA R25, R25, R10, R24 ;  /* 0x0000000a19197223 */ /* 0x004fc80000000018 */
[----:B---3--:R-:W-:-:S04]  /*06a0*/  FFMA R11, R22, R11, R25 ;  /* 0x0000000b160b7223 */ /* 0x008fc80000000019 */
[----:B----4-:R-:W-:-:S04]  /*06b0*/  FFMA R11, R4, R23, R11 ;  /* 0x00000017040b7223 */ /* 0x010fc8000000000b */
[----:B-----5:R-:W-:-:S04]  /*06c0*/  FFMA R26, R26, R5, R11 ;  /* 0x000000051a1a7223 */ /* 0x020fc8000000000b */
[----:B0-----:R-:W-:-:S04]  /*06d0*/  FFMA R21, R21, R6, R26 ;  /* 0x0000000615157223 */ /* 0x001fc8000000001a */
[----:B------:R-:W-:Y:S01]  /*06e0*/  FFMA R21, R8, R7, R21 ;  /* 0x0000000708157223 */ /* 0x000fe20000000015 */
[----:B------:R-:W-:Y:S06]  /*06f0*/  BAR.SYNC.DEFER_BLOCKING 0x0 ;  /* 0x0000000000007b1d */ /* 0x000fec0000010000 */
[----:B------:R-:W-:Y:S05]  /*0700*/  BRA.U UP0, `(.L_x_1) ;  /* 0xfffffff900e47547 */ /* 0x000fea000b83ffff */
.L_x_0:
[----:B------:R-:W0:Y:S01]  /*0710*/  LDCU.128 UR4, c[0x0][0x380] ;  /* 0x00007000ff0477ac */ /* 0x000e220008000c00 */
[----:B------:R-:W-:Y:S02]  /*0720*/  SHF.R.S32.HI R3, RZ, 0x1f, R12 ;  /* 0x0000001fff037819 */ /* 0x000fe4000001140c */
[----:B0-----:R-:W-:Y:S02]  /*0730*/  ISETP.GE.U32.AND P0, PT, R12, UR6, PT ;  /* 0x000000060c007c0c */ /* 0x001fe4000bf06070 */
[----:B------:R-:W-:Y:S02]  /*0740*/  ISETP.GE.U32.AND P1, PT, R15, UR4, PT ;  /* 0x000000040f007c0c */ /* 0x000fe4000bf26070 */
[----:B------:R-:W-:-:S04]  /*0750*/  ISETP.GE.AND.EX P0, PT, R3, UR7, PT, P0 ;  /* 0x0000000703007c0c */ /* 0x000fc8000bf06300 */
[----:B------:R-:W-:-:S13]  /*0760*/  ISETP.GE.OR.EX P0, PT, RZ, UR5, P0, P1 ;  /* 0x00000005ff007c0c */ /* 0x000fda0008706710 */
[----:B------:R-:W-:Y:S05]  /*0770*/  @P0 EXIT ;  /* 0x000000000000094d */ /* 0x000fea0003800000 */
[----:B------:R-:W0:Y:S01]  /*0780*/  LDCU.64 UR4, c[0x0][0x3a8] ;  /* 0x00007500ff0477ac */ /* 0x000e220008000a00 */
[----:B------:R-:W-:-:S05]  /*0790*/  MOV R2, R12 ;  /* 0x0000000c00027202 */ /* 0x000fca0000000f00 */
[----:B------:R-:W-:-:S04]  /*07a0*/  IMAD.WIDE.U32 R2, R15, UR6, R2 ;  /* 0x000000060f027c25 */ /* 0x000fc8000f8e0002 */
[----:B------:R-:W-:Y:S01]  /*07b0*/  IMAD R15, R15, UR7, R3 ;  /* 0x000000070f0f7c24 */ /* 0x000fe2000f8e0203 */
[----:B0-----:R-:W-:-:S04]  /*07c0*/  LEA R4, P0, R2, UR4, 0x2 ;  /* 0x0000000402047c11 */ /* 0x001fc8000f8010ff */
[----:B------:R-:W-:-:S05]  /*07d0*/  LEA.HI.X R5, R2, UR5, R15, 0x2, P0 ;  /* 0x0000000502057c11 */ /* 0x000fca00080f140f */
[----:B------:R-:W-:Y:S01]  /*07e0*/  STG.E desc[UR10][R4.64], R21 ;  /* 0x0000001504007986 */ /* 0x000fe2000c10190a */
[----:B------:R-:W-:Y:S05]  /*07f0*/  EXIT ;  /* 0x000000000000794d */ /* 0x000fea0003800000 */
.L_x_2:
[----:B------:R-:W-:-:S00]  /*0800*/  BRA `(.L_x_2) ;  /* 0xfffffffc00fc7947 */ /* 0x000fc0000383ffff */
[----:B------:R-:W-:-:S00]  /*0810*/  NOP ;  /* 0x0000000000007918 */ /* 0x000fc00000000000 */
        /* <DEDUP_REMOVED lines=14> */
.L_x_3:


//--------------------- .nv.shared._Z12sgemm_kernellllPfS_S_ --------------------------
	.section	.nv.shared._Z12sgemm_kernellllPfS_S_,"aw",@nobits
	.sectionflags	@""
	.align	4
.nv.shared._Z12sgemm_kernellllPfS_S_:
	.zero		3072


//--------------------- .nv.shared.reserved.0     --------------------------
	.section	.nv.shared.reserved.0,"aw",@nobits
	.weak		__nv_reservedSMEM_offset_0_alias
	.size		__nv_reservedSMEM_offset_0_alias, 0, 64
	.other		__nv_reservedSMEM_offset_0_alias,@"STO_CUDA_RESERVED_SHARED STV_DEFAULT"
__nv_reservedSMEM_offset_0_alias:
	.zero		0
	.zero		64


//--------------------- .nv.constant0._Z12sgemm_kernellllPfS_S_ --------------------------
	.section	.nv.constant0._Z12sgemm_kernellllPfS_S_,"a",@progbits
	.sectionflags	@""
	.align	4
.nv.constant0._Z12sgemm_kernellllPfS_S_:
	.zero		944


//--------------------- SYMBOLS --------------------------

	.type		.nv.reservedSmem.offset0,@object
	.size		.nv.reservedSmem.offset0,0x4
	.type		.nv.reservedSmem.cap,@object
	.size		.nv.reservedSmem.cap,0x4
